//
// Generated by NVIDIA NVVM Compiler
//
// Compiler Build ID: CL-36424714
// Cuda compilation tools, release 13.0, V13.0.88
// Based on NVVM 20.0.0
//

.version 9.0
.target sm_100
.address_size 64

	// .globl	_Z17cuda_PDH_baselineP10hist_entryP8atomdescd

.visible .entry _Z17cuda_PDH_baselineP10hist_entryP8atomdescd(
	.param .u64 .ptr .align 1 _Z17cuda_PDH_baselineP10hist_entryP8atomdescd_param_0,
	.param .u64 .ptr .align 1 _Z17cuda_PDH_baselineP10hist_entryP8atomdescd_param_1,
	.param .f64 _Z17cuda_PDH_baselineP10hist_entryP8atomdescd_param_2
)
{
	.reg .pred 	%p<2>;
	.reg .b32 	%r<10>;
	.reg .b64 	%rd<13>;
	.reg .b64 	%fd<16>;

	ld.param.u64 	%rd1, [_Z17cuda_PDH_baselineP10hist_entryP8atomdescd_param_0];
	ld.param.u64 	%rd2, [_Z17cuda_PDH_baselineP10hist_entryP8atomdescd_param_1];
	ld.param.f64 	%fd1, [_Z17cuda_PDH_baselineP10hist_entryP8atomdescd_param_2];
	mov.u32 	%r3, %ctaid.y;
	mov.u32 	%r4, %ntid.y;
	mov.u32 	%r5, %tid.y;
	mad.lo.s32 	%r1, %r3, %r4, %r5;
	mov.u32 	%r6, %ctaid.x;
	mov.u32 	%r7, %ntid.x;
	mov.u32 	%r8, %tid.x;
	mad.lo.s32 	%r2, %r6, %r7, %r8;
	setp.le.s32 	%p1, %r2, %r1;
	@%p1 bra 	$L__BB0_2;
	cvta.to.global.u64 	%rd3, %rd2;
	cvta.to.global.u64 	%rd4, %rd1;
	mul.wide.u32 	%rd5, %r1, 24;
	add.s64 	%rd6, %rd3, %rd5;
	ld.global.f64 	%fd2, [%rd6];
	mul.wide.u32 	%rd7, %r2, 24;
	add.s64 	%rd8, %rd3, %rd7;
	ld.global.f64 	%fd3, [%rd8];
	ld.global.f64 	%fd4, [%rd6+8];
	ld.global.f64 	%fd5, [%rd8+8];
	ld.global.f64 	%fd6, [%rd6+16];
	ld.global.f64 	%fd7, [%rd8+16];
	sub.f64 	%fd8, %fd2, %fd3;
	sub.f64 	%fd9, %fd4, %fd5;
	mul.f64 	%fd10, %fd9, %fd9;
	fma.rn.f64 	%fd11, %fd8, %fd8, %fd10;
	sub.f64 	%fd12, %fd6, %fd7;
	fma.rn.f64 	%fd13, %fd12, %fd12, %fd11;
	sqrt.rn.f64 	%fd14, %fd13;
	div.rn.f64 	%fd15, %fd14, %fd1;
	cvt.rzi.s32.f64 	%r9, %fd15;
	mul.wide.s32 	%rd9, %r9, 8;
	add.s64 	%rd10, %rd4, %rd9;
	ld.global.u64 	%rd11, [%rd10];
	add.s64 	%rd12, %rd11, 1;
	st.global.u64 	[%rd10], %rd12;
$L__BB0_2:
	ret;

}


// ===== COMPILED SASS (sm_100) =====

	.target	sm_100

	.elftype	@"ET_EXEC"


//--------------------- .note.nv.tkinfo           --------------------------
	.section	.note.nv.tkinfo,"",@"SHT_NOTE"
	.sectionflags	@"SHF_NOTE_NV_TKINFO"
	.tkinfo
        /*0018*/ 	.word	0x00000002
        /*0030*/ 	.string	""
        /*0030*/ 	.string	"ptxas"
        /*0030*/ 	.string	"Cuda compilation tools, release 13.0, V13.0.88"
        /*0030*/ 	.string	"Build cuda_13.0.r13.0/compiler.36424714_0"
        /*0030*/ 	.string	"-arch sm_100 -m 64 "



//--------------------- .note.nv.cuinfo           --------------------------
	.section	.note.nv.cuinfo,"",@"SHT_NOTE"
	.sectionflags	@"SHF_NOTE_NV_CUINFO"
        /*0018*/ 	.short	0x0002
        /*001a*/ 	.short	0x0064
        /*001c*/ 	.short	0x0082
	.zero		2


//--------------------- .nv.info                  --------------------------
	.section	.nv.info,"",@"SHT_CUDA_INFO"
	.align	4


	//----- nvinfo : EIATTR_REGCOUNT
	.align		4
        /*0000*/ 	.byte	0x04, 0x2f
        /*0002*/ 	.short	(.L_1 - .L_0)
	.align		4
.L_0:
        /*0004*/ 	.word	index@(_Z17cuda_PDH_baselineP10hist_entryP8atomdescd)
        /*0008*/ 	.word	0x00000019


	//----- nvinfo : EIATTR_FRAME_SIZE
	.align		4
.L_1:
        /*000c*/ 	.byte	0x04, 0x11
        /*000e*/ 	.short	(.L_3 - .L_2)
	.align		4
.L_2:
        /*0010*/ 	.word	index@($__internal_1_$__cuda_sm20_dsqrt_rn_f64_mediumpath_v1)
        /*0014*/ 	.word	0x00000000


	//----- nvinfo : EIATTR_FRAME_SIZE
	.align		4
.L_3:
        /*0018*/ 	.byte	0x04, 0x11
        /*001a*/ 	.short	(.L_5 - .L_4)
	.align		4
.L_4:
        /*001c*/ 	.word	index@($__internal_0_$__cuda_sm20_div_rn_f64_full)
        /*0020*/ 	.word	0x00000000


	//----- nvinfo : EIATTR_FRAME_SIZE
	.align		4
.L_5:
        /*0024*/ 	.byte	0x04, 0x11
        /*0026*/ 	.short	(.L_7 - .L_6)
	.align		4
.L_6:
        /*0028*/ 	.word	index@(_Z17cuda_PDH_baselineP10hist_entryP8atomdescd)
        /*002c*/ 	.word	0x00000000


	//----- nvinfo : EIATTR_MIN_STACK_SIZE
	.align		4
.L_7:
        /*0030*/ 	.byte	0x04, 0x12
        /*0032*/ 	.short	(.L_9 - .L_8)
	.align		4
.L_8:
        /*0034*/ 	.word	index@(_Z17cuda_PDH_baselineP10hist_entryP8atomdescd)
        /*0038*/ 	.word	0x00000000
.L_9:


//--------------------- .nv.compat                --------------------------
	.section	.nv.compat,"",@"SHT_CUDA_COMPAT_INFO"
	.align	4
        /*0000*/ 	.byte	0x02, 0x09, 0x00, 0x00, 0x02, 0x02, 0x01, 0x00, 0x02, 0x05, 0x05, 0x00, 0x03, 0x07, 0x01, 0x01
        /*0010*/ 	.byte	0x02, 0x03, 0x00, 0x00, 0x02, 0x06, 0x01, 0x00, 0x04, 0x0b, 0x08, 0x00, 0x01, 0x00, 0x00, 0x00
        /*0020*/ 	.byte	0x00, 0x00, 0x00, 0x00


//--------------------- .nv.info._Z17cuda_PDH_baselineP10hist_entryP8atomdescd --------------------------
	.section	.nv.info._Z17cuda_PDH_baselineP10hist_entryP8atomdescd,"",@"SHT_CUDA_INFO"
	.sectionflags	@""
	.align	4


	//----- nvinfo : EIATTR_CUDA_API_VERSION
	.align		4
        /*0000*/ 	.byte	0x04, 0x37
        /*0002*/ 	.short	(.L_11 - .L_10)
.L_10:
        /*0004*/ 	.word	0x00000082


	//----- nvinfo : EIATTR_KPARAM_INFO
	.align		4
.L_11:
        /*0008*/ 	.byte	0x04, 0x17
        /*000a*/ 	.short	(.L_13 - .L_12)
.L_12:
        /*000c*/ 	.word	0x00000000
        /*0010*/ 	.short	0x0002
        /*0012*/ 	.short	0x0010
        /*0014*/ 	.byte	0x00, 0xf0, 0x21, 0x00


	//----- nvinfo : EIATTR_KPARAM_INFO
	.align		4
.L_13:
        /*0018*/ 	.byte	0x04, 0x17
        /*001a*/ 	.short	(.L_15 - .L_14)
.L_14:
        /*001c*/ 	.word	0x00000000
        /*0020*/ 	.short	0x0001
        /*0022*/ 	.short	0x0008
        /*0024*/ 	.byte	0x00, 0xf5, 0x21, 0x00


	//----- nvinfo : EIATTR_KPARAM_INFO
	.align		4
.L_15:
        /*0028*/ 	.byte	0x04, 0x17
        /*002a*/ 	.short	(.L_17 - .L_16)
.L_16:
        /*002c*/ 	.word	0x00000000
        /*0030*/ 	.short	0x0000
        /*0032*/ 	.short	0x0000
        /*0034*/ 	.byte	0x00, 0xf5, 0x21, 0x00


	//----- nvinfo : EIATTR_SPARSE_MMA_MASK
	.align		4
.L_17:
        /*0038*/ 	.byte	0x03, 0x50
        /*003a*/ 	.short	0x0000


	//----- nvinfo : EIATTR_MAXREG_COUNT
	.align		4
        /*003c*/ 	.byte	0x03, 0x1b
        /*003e*/ 	.short	0x00ff


	//----- nvinfo : EIATTR_MERCURY_ISA_VERSION
	.align		4
        /*0040*/ 	.byte	0x03, 0x5f
        /*0042*/ 	.short	0x0101


	//----- nvinfo : EIATTR_VRC_CTA_INIT_COUNT
	.align		4
        /*0044*/ 	.byte	0x02, 0x4a
	.zero		1
	.zero		1


	//----- nvinfo : EIATTR_EXIT_INSTR_OFFSETS
	.align		4
        /*0048*/ 	.byte	0x04, 0x1c
        /*004a*/ 	.short	(.L_19 - .L_18)


	//   ....[0]....
.L_18:
        /*004c*/ 	.word	0x000000a0


	//   ....[1]....
        /*0050*/ 	.word	0x000004e0


	//----- nvinfo : EIATTR_CRS_STACK_SIZE
	.align		4
.L_19:
        /*0054*/ 	.byte	0x04, 0x1e
        /*0056*/ 	.short	(.L_21 - .L_20)
.L_20:
        /*0058*/ 	.word	0x00000000


	//----- nvinfo : EIATTR_CBANK_PARAM_SIZE
	.align		4
.L_21:
        /*005c*/ 	.byte	0x03, 0x19
        /*005e*/ 	.short	0x0018


	//----- nvinfo : EIATTR_PARAM_CBANK
	.align		4
        /*0060*/ 	.byte	0x04, 0x0a
        /*0062*/ 	.short	(.L_23 - .L_22)
	.align		4
.L_22:
        /*0064*/ 	.word	index@(.nv.constant0._Z17cuda_PDH_baselineP10hist_entryP8atomdescd)
        /*0068*/ 	.short	0x0380
        /*006a*/ 	.short	0x0018


	//----- nvinfo : EIATTR_SW_WAR
	.align		4
.L_23:
        /*006c*/ 	.byte	0x04, 0x36
        /*006e*/ 	.short	(.L_25 - .L_24)
.L_24:
        /*0070*/ 	.word	0x00000008
.L_25:


//--------------------- .nv.callgraph             --------------------------
	.section	.nv.callgraph,"",@"SHT_CUDA_CALLGRAPH"
	.align	4
	.sectionentsize	8
	.align		4
        /*0000*/ 	.word	0x00000000
	.align		4
        /*0004*/ 	.word	0xffffffff
	.align		4
        /*0008*/ 	.word	0x00000000
	.align		4
        /*000c*/ 	.word	0xfffffffe
	.align		4
        /*0010*/ 	.word	0x00000000
	.align		4
        /*0014*/ 	.word	0xfffffffd
	.align		4
        /*0018*/ 	.word	0x00000000
	.align		4
        /*001c*/ 	.word	0xfffffffc


//--------------------- .text._Z17cuda_PDH_baselineP10hist_entryP8atomdescd --------------------------
	.section	.text._Z17cuda_PDH_baselineP10hist_entryP8atomdescd,"ax",@progbits
	.align	128
        .global         _Z17cuda_PDH_baselineP10hist_entryP8atomdescd
        .type           _Z17cuda_PDH_baselineP10hist_entryP8atomdescd,@function
        .size           _Z17cuda_PDH_baselineP10hist_entryP8atomdescd,(.L_x_15 - _Z17cuda_PDH_baselineP10hist_entryP8atomdescd)
        .other          _Z17cuda_PDH_baselineP10hist_entryP8atomdescd,@"STO_CUDA_ENTRY STV_DEFAULT"
_Z17cuda_PDH_baselineP10hist_entryP8atomdescd:
.text._Z17cuda_PDH_baselineP10hist_entryP8atomdescd:
[----:B------:R-:W-:Y:S01]  /*0000*/  LDC R1, c[0x0][0x37c] ;  /* 0x0000df00ff017b82 */ /* 0x000fe20000000800 */
[----:B------:R-:W0:Y:S07]  /*0010*/  S2R R0, SR_TID.Y ;  /* 0x0000000000007919 */ /* 0x000e2e0000002200 */
[----:B------:R-:W0:Y:S01]  /*0020*/  S2UR UR4, SR_CTAID.Y ;  /* 0x00000000000479c3 */ /* 0x000e220000002600 */
[----:B------:R-:W1:Y:S07]  /*0030*/  S2R R5, SR_TID.X ;  /* 0x0000000000057919 */ /* 0x000e6e0000002100 */
[----:B------:R-:W0:Y:S08]  /*0040*/  LDC R3, c[0x0][0x364] ;  /* 0x0000d900ff037b82 */ /* 0x000e300000000800 */
[----:B------:R-:W1:Y:S08]  /*0050*/  S2UR UR5, SR_CTAID.X ;  /* 0x00000000000579c3 */ /* 0x000e700000002500 */
[----:B------:R-:W1:Y:S01]  /*0060*/  LDC R2, c[0x0][0x360] ;  /* 0x0000d800ff027b82 */ /* 0x000e620000000800 */
[----:B0-----:R-:W-:-:S02]  /*0070*/  IMAD R3, R3, UR4, R0 ;  /* 0x0000000403037c24 */ /* 0x001fc4000f8e0200 */
[----:B-1----:R-:W-:-:S05]  /*0080*/  IMAD R0, R2, UR5, R5 ;  /* 0x0000000502007c24 */ /* 0x002fca000f8e0205 */
[----:B------:R-:W-:-:S13]  /*0090*/  ISETP.GT.AND P0, PT, R0, R3, PT ;  /* 0x000000030000720c */ /* 0x000fda0003f04270 */
[----:B------:R-:W-:Y:S05]  /*00a0*/  @!P0 EXIT ;  /* 0x000000000000894d */ /* 0x000fea0003800000 */
[----:B------:R-:W0:Y:S01]  /*00b0*/  LDC.64 R6, c[0x0][0x388] ;  /* 0x0000e200ff067b82 */ /* 0x000e220000000a00 */
[----:B------:R-:W1:Y:S01]  /*00c0*/  LDCU.64 UR4, c[0x0][0x358] ;  /* 0x00006b00ff0477ac */ /* 0x000e620008000a00 */
[----:B0-----:R-:W-:-:S04]  /*00d0*/  IMAD.WIDE.U32 R2, R3, 0x18, R6 ;  /* 0x0000001803027825 */ /* 0x001fc800078e0006 */
[----:B------:R-:W-:Y:S01]  /*00e0*/  IMAD.WIDE.U32 R6, R0, 0x18, R6 ;  /* 0x0000001800067825 */ /* 0x000fe200078e0006 */
[----:B-1----:R-:W2:Y:S04]  /*00f0*/  LDG.E.64 R10, desc[UR4][R2.64+0x8] ;  /* 0x00000804020a7981 */ /* 0x002ea8000c1e1b00 */
[----:B------:R-:W2:Y:S04]  /*0100*/  LDG.E.64 R12, desc[UR4][R6.64+0x8] ;  /* 0x00000804060c7981 */ /* 0x000ea8000c1e1b00 */
[----:B------:R-:W3:Y:S04]  /*0110*/  LDG.E.64 R4, desc[UR4][R2.64] ;  /* 0x0000000402047981 */ /* 0x000ee8000c1e1b00 */
[----:B------:R-:W3:Y:S04]  /*0120*/  LDG.E.64 R8, desc[UR4][R6.64] ;  /* 0x0000000406087981 */ /* 0x000ee8000c1e1b00 */
[----:B------:R0:W4:Y:S04]  /*0130*/  LDG.E.64 R14, desc[UR4][R2.64+0x10] ;  /* 0x00001004020e7981 */ /* 0x000128000c1e1b00 */
[----:B------:R-:W4:Y:S01]  /*0140*/  LDG.E.64 R16, desc[UR4][R6.64+0x10] ;  /* 0x0000100406107981 */ /* 0x000f22000c1e1b00 */
[----:B------:R-:W-:Y:S01]  /*0150*/  BSSY.RECONVERGENT B0, `(.L_x_0) ;  /* 0x0000019000007945 */ /* 0x000fe20003800200 */
[----:B0-----:R-:W-:-:S02]  /*0160*/  IMAD.MOV.U32 R2, RZ, RZ, 0x0 ;  /* 0x00000000ff027424 */ /* 0x001fc400078e00ff */
[----:B------:R-:W-:Y:S01]  /*0170*/  IMAD.MOV.U32 R3, RZ, RZ, 0x3fd80000 ;  /* 0x3fd80000ff037424 */ /* 0x000fe200078e00ff */
[----:B--2---:R-:W-:Y:S02]  /*0180*/  DADD R10, R10, -R12 ;  /* 0x000000000a0a7229 */ /* 0x004fe4000000080c */
[----:B---3--:R-:W-:-:S06]  /*0190*/  DADD R4, R4, -R8 ;  /* 0x0000000004047229 */ /* 0x008fcc0000000808 */
[----:B------:R-:W-:Y:S02]  /*01a0*/  DMUL R10, R10, R10 ;  /* 0x0000000a0a0a7228 */ /* 0x000fe40000000000 */
[----:B----4-:R-:W-:-:S06]  /*01b0*/  DADD R14, R14, -R16 ;  /* 0x000000000e0e7229 */ /* 0x010fcc0000000810 */
[----:B------:R-:W-:-:S08]  /*01c0*/  DFMA R10, R4, R4, R10 ;  /* 0x00000004040a722b */ /* 0x000fd0000000000a */
[----:B------:R-:W-:-:S06]  /*01d0*/  DFMA R10, R14, R14, R10 ;  /* 0x0000000e0e0a722b */ /* 0x000fcc000000000a */
[----:B------:R-:W0:Y:S04]  /*01e0*/  MUFU.RSQ64H R9, R11 ;  /* 0x0000000b00097308 */ /* 0x000e280000001c00 */
[----:B------:R-:W-:-:S05]  /*01f0*/  VIADD R8, R11, 0xfcb00000 ;  /* 0xfcb000000b087836 */ /* 0x000fca0000000000 */
[----:B------:R-:W-:Y:S01]  /*0200*/  ISETP.GE.U32.AND P0, PT, R8, 0x7ca00000, PT ;  /* 0x7ca000000800780c */ /* 0x000fe20003f06070 */
[----:B0-----:R-:W-:-:S08]  /*0210*/  DMUL R4, R8, R8 ;  /* 0x0000000808047228 */ /* 0x001fd00000000000 */
[----:B------:R-:W-:-:S08]  /*0220*/  DFMA R4, R10, -R4, 1 ;  /* 0x3ff000000a04742b */ /* 0x000fd00000000804 */
[----:B------:R-:W-:Y:S02]  /*0230*/  DFMA R2, R4, R2, 0.5 ;  /* 0x3fe000000402742b */ /* 0x000fe40000000002 */
[----:B------:R-:W-:-:S08]  /*0240*/  DMUL R4, R8, R4 ;  /* 0x0000000408047228 */ /* 0x000fd00000000000 */
[----:B------:R-:W-:-:S08]  /*0250*/  DFMA R2, R2, R4, R8 ;  /* 0x000000040202722b */ /* 0x000fd00000000008 */
[----:B------:R-:W-:Y:S02]  /*0260*/  DMUL R6, R10, R2 ;  /* 0x000000020a067228 */ /* 0x000fe40000000000 */
[----:B------:R-:W-:Y:S02]  /*0270*/  VIADD R15, R3, 0xfff00000 ;  /* 0xfff00000030f7836 */ /* 0x000fe40000000000 */
[----:B------:R-:W-:-:S04]  /*0280*/  IMAD.MOV.U32 R14, RZ, RZ, R2 ;  /* 0x000000ffff0e7224 */ /* 0x000fc800078e0002 */
[----:B------:R-:W-:-:S08]  /*0290*/  DFMA R12, R6, -R6, R10 ;  /* 0x80000006060c722b */ /* 0x000fd0000000000a */
[----:B------:R-:W-:Y:S01]  /*02a0*/  DFMA R4, R12, R14, R6 ;  /* 0x0000000e0c04722b */ /* 0x000fe20000000006 */
[----:B------:R-:W-:Y:S10]  /*02b0*/  @!P0 BRA `(.L_x_1) ;  /* 0x0000000000088947 */ /* 0x000ff40003800000 */
[----:B------:R-:W-:-:S07]  /*02c0*/  MOV R0, 0x2e0 ;  /* 0x000002e000007802 */ /* 0x000fce0000000f00 */
[----:B------:R-:W-:Y:S05]  /*02d0*/  CALL.REL.NOINC `($__internal_1_$__cuda_sm20_dsqrt_rn_f64_mediumpath_v1) ;  /* 0x0000000400e87944 */ /* 0x000fea0003c00000 */
.L_x_1:
[----:B------:R-:W-:Y:S05]  /*02e0*/  BSYNC.RECONVERGENT B0 ;  /* 0x0000000000007941 */ /* 0x000fea0003800200 */
.L_x_0:
[----:B------:R-:W0:Y:S01]  /*02f0*/  LDCU UR6, c[0x0][0x394] ;  /* 0x00007280ff0677ac */ /* 0x000e220008000800 */
[----:B------:R-:W1:Y:S01]  /*0300*/  LDC.64 R8, c[0x0][0x390] ;  /* 0x0000e400ff087b82 */ /* 0x000e620000000a00 */
[----:B------:R-:W-:Y:S01]  /*0310*/  IMAD.MOV.U32 R2, RZ, RZ, 0x1 ;  /* 0x00000001ff027424 */ /* 0x000fe200078e00ff */
[----:B------:R-:W-:Y:S01]  /*0320*/  FSETP.GEU.AND P1, PT, |R5|, 6.5827683646048100446e-37, PT ;  /* 0x036000000500780b */ /* 0x000fe20003f2e200 */
[----:B------:R-:W-:Y:S01]  /*0330*/  BSSY.RECONVERGENT B0, `(.L_x_2) ;  /* 0x0000013000007945 */ /* 0x000fe20003800200 */
[----:B0-----:R-:W1:Y:S03]  /*0340*/  MUFU.RCP64H R3, UR6 ;  /* 0x0000000600037d08 */ /* 0x001e660008001800 */
[----:B-1----:R-:W-:-:S08]  /*0350*/  DFMA R6, R2, -R8, 1 ;  /* 0x3ff000000206742b */ /* 0x002fd00000000808 */
[----:B------:R-:W-:-:S08]  /*0360*/  DFMA R6, R6, R6, R6 ;  /* 0x000000060606722b */ /* 0x000fd00000000006 */
[----:B------:R-:W-:-:S08]  /*0370*/  DFMA R6, R2, R6, R2 ;  /* 0x000000060206722b */ /* 0x000fd00000000002 */
[----:B------:R-:W-:-:S08]  /*0380*/  DFMA R2, R6, -R8, 1 ;  /* 0x3ff000000602742b */ /* 0x000fd00000000808 */
[----:B------:R-:W-:-:S08]  /*0390*/  DFMA R2, R6, R2, R6 ;  /* 0x000000020602722b */ /* 0x000fd00000000006 */
[----:B------:R-:W-:-:S08]  /*03a0*/  DMUL R6, R2, R4 ;  /* 0x0000000402067228 */ /* 0x000fd00000000000 */
[----:B------:R-:W-:-:S08]  /*03b0*/  DFMA R8, R6, -R8, R4 ;  /* 0x800000080608722b */ /* 0x000fd00000000004 */
[----:B------:R-:W-:-:S10]  /*03c0*/  DFMA R2, R2, R8, R6 ;  /* 0x000000080202722b */ /* 0x000fd40000000006 */
[----:B------:R-:W-:-:S05]  /*03d0*/  FFMA R0, RZ, UR6, R3 ;  /* 0x00000006ff007c23 */ /* 0x000fca0008000003 */
[----:B------:R-:W-:-:S13]  /*03e0*/  FSETP.GT.AND P0, PT, |R0|, 1.469367938527859385e-39, PT ;  /* 0x001000000000780b */ /* 0x000fda0003f04200 */
[----:B------:R-:W-:Y:S05]  /*03f0*/  @P0 BRA P1, `(.L_x_3) ;  /* 0x0000000000180947 */ /* 0x000fea0000800000 */
[----:B------:R-:W-:Y:S01]  /*0400*/  IMAD.MOV.U32 R2, RZ, RZ, R4 ;  /* 0x000000ffff027224 */ /* 0x000fe200078e0004 */
[----:B------:R-:W-:Y:S01]  /*0410*/  MOV R0, 0x440 ;  /* 0x0000044000007802 */ /* 0x000fe20000000f00 */
[----:B------:R-:W-:-:S07]  /*0420*/  IMAD.MOV.U32 R3, RZ, RZ, R5 ;  /* 0x000000ffff037224 */ /* 0x000fce00078e0005 */
[----:B------:R-:W-:Y:S05]  /*0430*/  CALL.REL.NOINC `($__internal_0_$__cuda_sm20_div_rn_f64_full) ;  /* 0x00000000002c7944 */ /* 0x000fea0003c00000 */
[----:B------:R-:W-:Y:S01]  /*0440*/  IMAD.MOV.U32 R2, RZ, RZ, R10 ;  /* 0x000000ffff027224 */ /* 0x000fe200078e000a */
[----:B------:R-:W-:-:S07]  /*0450*/  MOV R3, R11 ;  /* 0x0000000b00037202 */ /* 0x000fce0000000f00 */
.L_x_3:
[----:B------:R-:W-:Y:S05]  /*0460*/  BSYNC.RECONVERGENT B0 ;  /* 0x0000000000007941 */ /* 0x000fea0003800200 */
.L_x_2:
[----:B------:R-:W0:Y:S01]  /*0470*/  LDC.64 R4, c[0x0][0x380] ;  /* 0x0000e000ff047b82 */ /* 0x000e220000000a00 */
[----:B------:R-:W0:Y:S02]  /*0480*/  F2I.F64.TRUNC R3, R2 ;  /* 0x0000000200037311 */ /* 0x000e24000030d100 */
[----:B0-----:R-:W-:-:S05]  /*0490*/  IMAD.WIDE R4, R3, 0x8, R4 ;  /* 0x0000000803047825 */ /* 0x001fca00078e0204 */
[----:B------:R-:W2:Y:S02]  /*04a0*/  LDG.E.64 R6, desc[UR4][R4.64] ;  /* 0x0000000404067981 */ /* 0x000ea4000c1e1b00 */
[----:B--2---:R-:W-:-:S05]  /*04b0*/  IADD3 R6, P0, PT, R6, 0x1, RZ ;  /* 0x0000000106067810 */ /* 0x004fca0007f1e0ff */
[----:B------:R-:W-:-:S05]  /*04c0*/  IMAD.X R7, RZ, RZ, R7, P0 ;  /* 0x000000ffff077224 */ /* 0x000fca00000e0607 */
[----:B------:R-:W-:Y:S01]  /*04d0*/  STG.E.64 desc[UR4][R4.64], R6 ;  /* 0x0000000604007986 */ /* 0x000fe2000c101b04 */
[----:B------:R-:W-:Y:S05]  /*04e0*/  EXIT ;  /* 0x000000000000794d */ /* 0x000fea0003800000 */
        .weak           $__internal_0_$__cuda_sm20_div_rn_f64_full
        .type           $__internal_0_$__cuda_sm20_div_rn_f64_full,@function
        .size           $__internal_0_$__cuda_sm20_div_rn_f64_full,($__internal_1_$__cuda_sm20_dsqrt_rn_f64_mediumpath_v1 - $__internal_0_$__cuda_sm20_div_rn_f64_full)
$__internal_0_$__cuda_sm20_div_rn_f64_full:
[----:B------:R-:W0:Y:S01]  /*04f0*/  LDC.64 R4, c[0x0][0x390] ;  /* 0x0000e400ff047b82 */ /* 0x000e220000000a00 */
[C---:B------:R-:W-:Y:S01]  /*0500*/  FSETP.GEU.AND P2, PT, |R3|.reuse, 1.469367938527859385e-39, PT ;  /* 0x001000000300780b */ /* 0x040fe20003f4e200 */
[----:B------:R-:W-:Y:S01]  /*0510*/  IMAD.MOV.U32 R15, RZ, RZ, 0x1ca00000 ;  /* 0x1ca00000ff0f7424 */ /* 0x000fe200078e00ff */
[----:B------:R-:W-:Y:S01]  /*0520*/  LOP3.LUT R10, R3, 0x7ff00000, RZ, 0xc0, !PT ;  /* 0x7ff00000030a7812 */ /* 0x000fe200078ec0ff */
[----:B------:R-:W-:Y:S04]  /*0530*/  BSSY.RECONVERGENT B1, `(.L_x_4) ;  /* 0x0000051000017945 */ /* 0x000fe80003800200 */
[----:B------:R-:W-:Y:S01]  /*0540*/  IMAD.MOV.U32 R21, RZ, RZ, R10 ;  /* 0x000000ffff157224 */ /* 0x000fe200078e000a */
[C---:B0-----:R-:W-:Y:S02]  /*0550*/  FSETP.GEU.AND P0, PT, |R5|.reuse, 1.469367938527859385e-39, PT ;  /* 0x001000000500780b */ /* 0x041fe40003f0e200 */
[----:B------:R-:W-:-:S02]  /*0560*/  LOP3.LUT R6, R5, 0x800fffff, RZ, 0xc0, !PT ;  /* 0x800fffff05067812 */ /* 0x000fc400078ec0ff */
[----:B------:R-:W-:Y:S02]  /*0570*/  LOP3.LUT R11, R5, 0x7ff00000, RZ, 0xc0, !PT ;  /* 0x7ff00000050b7812 */ /* 0x000fe400078ec0ff */
[----:B------:R-:W-:Y:S01]  /*0580*/  LOP3.LUT R7, R6, 0x3ff00000, RZ, 0xfc, !PT ;  /* 0x3ff0000006077812 */ /* 0x000fe200078efcff */
[----:B------:R-:W-:Y:S01]  /*0590*/  IMAD.MOV.U32 R6, RZ, RZ, R4 ;  /* 0x000000ffff067224 */ /* 0x000fe200078e0004 */
[-C--:B------:R-:W-:Y:S02]  /*05a0*/  ISETP.GE.U32.AND P1, PT, R10, R11.reuse, PT ;  /* 0x0000000b0a00720c */ /* 0x080fe40003f26070 */
[----:B------:R-:W-:Y:S02]  /*05b0*/  MOV R14, R11 ;  /* 0x0000000b000e7202 */ /* 0x000fe40000000f00 */
[----:B------:R-:W-:Y:S01]  /*05c0*/  SEL R15, R15, 0x63400000, !P1 ;  /* 0x634000000f0f7807 */ /* 0x000fe20004800000 */
[----:B------:R-:W0:Y:S02]  /*05d0*/  @!P0 LDC.64 R8, c[0x0][0x390] ;  /* 0x0000e400ff088b82 */ /* 0x000e240000000a00 */
[----:B0-----:R-:W-:Y:S01]  /*05e0*/  @!P0 DMUL R6, R8, 8.98846567431157953865e+307 ;  /* 0x7fe0000008068828 */ /* 0x001fe20000000000 */
[----:B------:R-:W-:-:S05]  /*05f0*/  IMAD.MOV.U32 R8, RZ, RZ, 0x1 ;  /* 0x00000001ff087424 */ /* 0x000fca00078e00ff */
[----:B------:R-:W0:Y:S04]  /*0600*/  MUFU.RCP64H R9, R7 ;  /* 0x0000000700097308 */ /* 0x000e280000001800 */
[----:B------:R-:W-:-:S05]  /*0610*/  @!P0 LOP3.LUT R14, R7, 0x7ff00000, RZ, 0xc0, !PT ;  /* 0x7ff00000070e8812 */ /* 0x000fca00078ec0ff */
[----:B------:R-:W-:Y:S01]  /*0620*/  VIADD R22, R14, 0xffffffff ;  /* 0xffffffff0e167836 */ /* 0x000fe20000000000 */
[----:B0-----:R-:W-:-:S08]  /*0630*/  DFMA R12, R8, -R6, 1 ;  /* 0x3ff00000080c742b */ /* 0x001fd00000000806 */
[----:B------:R-:W-:-:S08]  /*0640*/  DFMA R12, R12, R12, R12 ;  /* 0x0000000c0c0c722b */ /* 0x000fd0000000000c */
[----:B------:R-:W-:Y:S01]  /*0650*/  DFMA R16, R8, R12, R8 ;  /* 0x0000000c0810722b */ /* 0x000fe20000000008 */
[C-C-:B------:R-:W-:Y:S01]  /*0660*/  @!P2 LOP3.LUT R12, R15.reuse, 0x80000000, R3.reuse, 0xf8, !PT ;  /* 0x800000000f0ca812 */ /* 0x140fe200078ef803 */
[----:B------:R-:W-:Y:S01]  /*0670*/  IMAD.MOV.U32 R8, RZ, RZ, R2 ;  /* 0x000000ffff087224 */ /* 0x000fe200078e0002 */
[----:B------:R-:W-:Y:S02]  /*0680*/  LOP3.LUT R9, R15, 0x800fffff, R3, 0xf8, !PT ;  /* 0x800fffff0f097812 */ /* 0x000fe400078ef803 */
[----:B------:R-:W-:Y:S01]  /*0690*/  @!P2 LOP3.LUT R13, R12, 0x100000, RZ, 0xfc, !PT ;  /* 0x001000000c0da812 */ /* 0x000fe200078efcff */
[----:B------:R-:W-:Y:S02]  /*06a0*/  @!P2 IMAD.MOV.U32 R12, RZ, RZ, RZ ;  /* 0x000000ffff0ca224 */ /* 0x000fe400078e00ff */
[----:B------:R-:W-:-:S04]  /*06b0*/  DFMA R18, R16, -R6, 1 ;  /* 0x3ff000001012742b */ /* 0x000fc80000000806 */
[----:B------:R-:W-:-:S04]  /*06c0*/  @!P2 DFMA R8, R8, 2, -R12 ;  /* 0x400000000808a82b */ /* 0x000fc8000000080c */
[----:B------:R-:W-:-:S06]  /*06d0*/  DFMA R12, R16, R18, R16 ;  /* 0x00000012100c722b */ /* 0x000fcc0000000010 */
[----:B------:R-:W-:Y:S02]  /*06e0*/  @!P2 LOP3.LUT R21, R9, 0x7ff00000, RZ, 0xc0, !PT ;  /* 0x7ff000000915a812 */ /* 0x000fe400078ec0ff */
[----:B------:R-:W-:-:S03]  /*06f0*/  DMUL R18, R12, R8 ;  /* 0x000000080c127228 */ /* 0x000fc60000000000 */
[----:B------:R-:W-:-:S05]  /*0700*/  VIADD R20, R21, 0xffffffff ;  /* 0xffffffff15147836 */ /* 0x000fca0000000000 */
[----:B------:R-:W-:Y:S01]  /*0710*/  DFMA R16, R18, -R6, R8 ;  /* 0x800000061210722b */ /* 0x000fe20000000008 */
[----:B------:R-:W-:-:S04]  /*0720*/  ISETP.GT.U32.AND P0, PT, R20, 0x7feffffe, PT ;  /* 0x7feffffe1400780c */ /* 0x000fc80003f04070 */
[----:B------:R-:W-:-:S03]  /*0730*/  ISETP.GT.U32.OR P0, PT, R22, 0x7feffffe, P0 ;  /* 0x7feffffe1600780c */ /* 0x000fc60000704470 */
[----:B------:R-:W-:-:S10]  /*0740*/  DFMA R12, R12, R16, R18 ;  /* 0x000000100c0c722b */ /* 0x000fd40000000012 */
[----:B------:R-:W-:Y:S05]  /*0750*/  @P0 BRA `(.L_x_5) ;  /* 0x0000000000600947 */ /* 0x000fea0003800000 */
[----:B------:R-:W-:Y:S01]  /*0760*/  VIADDMNMX R10, R10, -R11, 0xb9600000, !PT ;  /* 0xb96000000a0a7446 */ /* 0x000fe2000780090b */
[----:B------:R-:W-:-:S03]  /*0770*/  IMAD.MOV.U32 R2, RZ, RZ, RZ ;  /* 0x000000ffff027224 */ /* 0x000fc600078e00ff */
[----:B------:R-:W-:-:S05]  /*0780*/  VIMNMX R10, PT, PT, R10, 0x46a00000, PT ;  /* 0x46a000000a0a7848 */ /* 0x000fca0003fe0100 */
[----:B------:R-:W-:-:S04]  /*0790*/  IMAD.IADD R15, R10, 0x1, -R15 ;  /* 0x000000010a0f7824 */ /* 0x000fc800078e0a0f */
[----:B------:R-:W-:-:S06]  /*07a0*/  VIADD R3, R15, 0x7fe00000 ;  /* 0x7fe000000f037836 */ /* 0x000fcc0000000000 */
[----:B------:R-:W-:-:S10]  /*07b0*/  DMUL R10, R12, R2 ;  /* 0x000000020c0a7228 */ /* 0x000fd40000000000 */
[----:B------:R-:W-:-:S13]  /*07c0*/  FSETP.GTU.AND P0, PT, |R11|, 1.469367938527859385e-39, PT ;  /* 0x001000000b00780b */ /* 0x000fda0003f0c200 */
[----:B------:R-:W-:Y:S05]  /*07d0*/  @P0 BRA `(.L_x_6) ;  /* 0x0000000000980947 */ /* 0x000fea0003800000 */
[----:B------:R-:W-:Y:S01]  /*07e0*/  DFMA R6, R12, -R6, R8 ;  /* 0x800000060c06722b */ /* 0x000fe20000000008 */
[----:B------:R-:W-:-:S09]  /*07f0*/  IMAD.MOV.U32 R2, RZ, RZ, RZ ;  /* 0x000000ffff027224 */ /* 0x000fd200078e00ff */
[C---:B------:R-:W-:Y:S02]  /*0800*/  FSETP.NEU.AND P0, PT, R7.reuse, RZ, PT ;  /* 0x000000ff0700720b */ /* 0x040fe40003f0d000 */
[----:B------:R-:W-:-:S04]  /*0810*/  LOP3.LUT R9, R7, 0x80000000, R5, 0x48, !PT ;  /* 0x8000000007097812 */ /* 0x000fc800078e4805 */
[----:B------:R-:W-:-:S07]  /*0820*/  LOP3.LUT R3, R9, R3, RZ, 0xfc, !PT ;  /* 0x0000000309037212 */ /* 0x000fce00078efcff */
[----:B------:R-:W-:Y:S05]  /*0830*/  @!P0 BRA `(.L_x_6) ;  /* 0x0000000000808947 */ /* 0x000fea0003800000 */
[----:B------:R-:W-:Y:S01]  /*0840*/  IMAD.MOV R5, RZ, RZ, -R15 ;  /* 0x000000ffff057224 */ /* 0x000fe200078e0a0f */
[----:B------:R-:W-:Y:S01]  /*0850*/  MOV R4, RZ ;  /* 0x000000ff00047202 */ /* 0x000fe20000000f00 */
[----:B------:R-:W-:-:S05]  /*0860*/  DMUL.RP R2, R12, R2 ;  /* 0x000000020c027228 */ /* 0x000fca0000008000 */
[----:B------:R-:W-:-:S05]  /*0870*/  DFMA R4, R10, -R4, R12 ;  /* 0x800000040a04722b */ /* 0x000fca000000000c */
[----:B------:R-:W-:Y:S02]  /*0880*/  LOP3.LUT R9, R3, R9, RZ, 0x3c, !PT ;  /* 0x0000000903097212 */ /* 0x000fe400078e3cff */
[----:B------:R-:W-:-:S04]  /*0890*/  IADD3 R4, PT, PT, -R15, -0x43300000, RZ ;  /* 0xbcd000000f047810 */ /* 0x000fc80007ffe1ff */
[----:B------:R-:W-:-:S04]  /*08a0*/  FSETP.NEU.AND P0, PT, |R5|, R4, PT ;  /* 0x000000040500720b */ /* 0x000fc80003f0d200 */
[----:B------:R-:W-:Y:S02]  /*08b0*/  FSEL R10, R2, R10, !P0 ;  /* 0x0000000a020a7208 */ /* 0x000fe40004000000 */
[----:B------:R-:W-:Y:S01]  /*08c0*/  FSEL R11, R9, R11, !P0 ;  /* 0x0000000b090b7208 */ /* 0x000fe20004000000 */
[----:B------:R-:W-:Y:S06]  /*08d0*/  BRA `(.L_x_6) ;  /* 0x0000000000587947 */ /* 0x000fec0003800000 */
.L_x_5:
[----:B------:R-:W-:-:S14]  /*08e0*/  DSETP.NAN.AND P0, PT, R2, R2, PT ;  /* 0x000000020200722a */ /* 0x000fdc0003f08000 */
[----:B------:R-:W-:Y:S05]  /*08f0*/  @P0 BRA `(.L_x_7) ;  /* 0x0000000000480947 */ /* 0x000fea0003800000 */
[----:B------:R-:W0:Y:S02]  /*0900*/  LDC.64 R6, c[0x0][0x390] ;  /* 0x0000e400ff067b82 */ /* 0x000e240000000a00 */
[----:B0-----:R-:W-:-:S14]  /*0910*/  DSETP.NAN.AND P0, PT, R6, R6, PT ;  /* 0x000000060600722a */ /* 0x001fdc0003f08000 */
[----:B------:R-:W-:Y:S05]  /*0920*/  @P0 BRA `(.L_x_8) ;  /* 0x0000000000300947 */ /* 0x000fea0003800000 */
[----:B------:R-:W-:Y:S01]  /*0930*/  ISETP.NE.AND P0, PT, R21, R14, PT ;  /* 0x0000000e1500720c */ /* 0x000fe20003f05270 */
[----:B------:R-:W-:Y:S02]  /*0940*/  IMAD.MOV.U32 R10, RZ, RZ, 0x0 ;  /* 0x00000000ff0a7424 */ /* 0x000fe400078e00ff */
[----:B------:R-:W-:-:S10]  /*0950*/  IMAD.MOV.U32 R11, RZ, RZ, -0x80000 ;  /* 0xfff80000ff0b7424 */ /* 0x000fd400078e00ff */
[----:B------:R-:W-:Y:S05]  /*0960*/  @!P0 BRA `(.L_x_6) ;  /* 0x0000000000348947 */ /* 0x000fea0003800000 */
[----:B------:R-:W-:Y:S02]  /*0970*/  ISETP.NE.AND P0, PT, R21, 0x7ff00000, PT ;  /* 0x7ff000001500780c */ /* 0x000fe40003f05270 */
[----:B------:R-:W-:Y:S02]  /*0980*/  LOP3.LUT R11, R3, 0x80000000, R5, 0x48, !PT ;  /* 0x80000000030b7812 */ /* 0x000fe400078e4805 */
[----:B------:R-:W-:-:S13]  /*0990*/  ISETP.EQ.OR P0, PT, R14, RZ, !P0 ;  /* 0x000000ff0e00720c */ /* 0x000fda0004702670 */
[----:B------:R-:W-:Y:S01]  /*09a0*/  @P0 LOP3.LUT R2, R11, 0x7ff00000, RZ, 0xfc, !PT ;  /* 0x7ff000000b020812 */ /* 0x000fe200078efcff */
[----:B------:R-:W-:Y:S02]  /*09b0*/  @!P0 IMAD.MOV.U32 R10, RZ, RZ, RZ ;  /* 0x000000ffff0a8224 */ /* 0x000fe400078e00ff */
[----:B------:R-:W-:Y:S02]  /*09c0*/  @P0 IMAD.MOV.U32 R10, RZ, RZ, RZ ;  /* 0x000000ffff0a0224 */ /* 0x000fe400078e00ff */
[----:B------:R-:W-:Y:S01]  /*09d0*/  @P0 IMAD.MOV.U32 R11, RZ, RZ, R2 ;  /* 0x000000ffff0b0224 */ /* 0x000fe200078e0002 */
[----:B------:R-:W-:Y:S06]  /*09e0*/  BRA `(.L_x_6) ;  /* 0x0000000000147947 */ /* 0x000fec0003800000 */
.L_x_8:
[----:B------:R-:W-:Y:S01]  /*09f0*/  LOP3.LUT R11, R5, 0x80000, RZ, 0xfc, !PT ;  /* 0x00080000050b7812 */ /* 0x000fe200078efcff */
[----:B------:R-:W-:Y:S01]  /*0a00*/  IMAD.MOV.U32 R10, RZ, RZ, R4 ;  /* 0x000000ffff0a7224 */ /* 0x000fe200078e0004 */
[----:B------:R-:W-:Y:S06]  /*0a10*/  BRA `(.L_x_6) ;  /* 0x0000000000087947 */ /* 0x000fec0003800000 */
.L_x_7:
[----:B------:R-:W-:Y:S01]  /*0a20*/  LOP3.LUT R11, R3, 0x80000, RZ, 0xfc, !PT ;  /* 0x00080000030b7812 */ /* 0x000fe200078efcff */
[----:B------:R-:W-:-:S07]  /*0a30*/  IMAD.MOV.U32 R10, RZ, RZ, R2 ;  /* 0x000000ffff0a7224 */ /* 0x000fce00078e0002 */
.L_x_6:
[----:B------:R-:W-:Y:S05]  /*0a40*/  BSYNC.RECONVERGENT B1 ;  /* 0x0000000000017941 */ /* 0x000fea0003800200 */
.L_x_4:
[----:B------:R-:W-:Y:S01]  /*0a50*/  MOV R2, R0 ;  /* 0x0000000000027202 */ /* 0x000fe20000000f00 */
[----:B------:R-:W-:-:S04]  /*0a60*/  IMAD.MOV.U32 R3, RZ, RZ, 0x0 ;  /* 0x00000000ff037424 */ /* 0x000fc800078e00ff */
[----:B------:R-:W-:Y:S05]  /*0a70*/  RET.REL.NODEC R2 `(_Z17cuda_PDH_baselineP10hist_entryP8atomdescd) ;  /* 0xfffffff402607950 */ /* 0x000fea0003c3ffff */
        .weak           $__internal_1_$__cuda_sm20_dsqrt_rn_f64_mediumpath_v1
        .type           $__internal_1_$__cuda_sm20_dsqrt_rn_f64_mediumpath_v1,@function
        .size           $__internal_1_$__cuda_sm20_dsqrt_rn_f64_mediumpath_v1,(.L_x_15 - $__internal_1_$__cuda_sm20_dsqrt_rn_f64_mediumpath_v1)
$__internal_1_$__cuda_sm20_dsqrt_rn_f64_mediumpath_v1:
[----:B------:R-:W-:Y:S01]  /*0a80*/  ISETP.GE.U32.AND P0, PT, R8, -0x3400000, PT ;  /* 0xfcc000000800780c */ /* 0x000fe20003f06070 */
[----:B------:R-:W-:Y:S01]  /*0a90*/  BSSY.RECONVERGENT B1, `(.L_x_9) ;  /* 0x0000024000017945 */ /* 0x000fe20003800200 */
[----:B------:R-:W-:-:S11]  /*0aa0*/  IMAD.MOV.U32 R3, RZ, RZ, R15 ;  /* 0x000000ffff037224 */ /* 0x000fd600078e000f */
[----:B------:R-:W-:Y:S05]  /*0ab0*/  @!P0 BRA `(.L_x_10) ;  /* 0x0000000000208947 */ /* 0x000fea0003800000 */
[----:B------:R-:W-:-:S10]  /*0ac0*/  DFMA.RM R2, R12, R2, R6 ;  /* 0x000000020c02722b */ /* 0x000fd40000004006 */
[----:B------:R-:W-:-:S05]  /*0ad0*/  IADD3 R4, P0, PT, R2, 0x1, RZ ;  /* 0x0000000102047810 */ /* 0x000fca0007f1e0ff */
[----:B------:R-:W-:-:S06]  /*0ae0*/  IMAD.X R5, RZ, RZ, R3, P0 ;  /* 0x000000ffff057224 */ /* 0x000fcc00000e0603 */
[----:B------:R-:W-:-:S08]  /*0af0*/  DFMA.RP R10, -R2, R4, R10 ;  /* 0x00000004020a722b */ /* 0x000fd0000000810a */
[----:B------:R-:W-:-:S06]  /*0b00*/  DSETP.GT.AND P0, PT, R10, RZ, PT ;  /* 0x000000ff0a00722a */ /* 0x000fcc0003f04000 */
[----:B------:R-:W-:Y:S02]  /*0b10*/  FSEL R2, R4, R2, P0 ;  /* 0x0000000204027208 */ /* 0x000fe40000000000 */
[----:B------:R-:W-:Y:S01]  /*0b20*/  FSEL R3, R5, R3, P0 ;  /* 0x0000000305037208 */ /* 0x000fe20000000000 */
[----:B------:R-:W-:Y:S06]  /*0b30*/  BRA `(.L_x_11) ;  /* 0x0000000000647947 */ /* 0x000fec0003800000 */
.L_x_10:
[----:B------:R-:W-:-:S14]  /*0b40*/  DSETP.NE.AND P0, PT, R10, RZ, PT ;  /* 0x000000ff0a00722a */ /* 0x000fdc0003f05000 */
[----:B------:R-:W-:Y:S05]  /*0b50*/  @!P0 BRA `(.L_x_12) ;  /* 0x0000000000588947 */ /* 0x000fea0003800000 */
[----:B------:R-:W-:-:S13]  /*0b60*/  ISETP.GE.AND P0, PT, R11, RZ, PT ;  /* 0x000000ff0b00720c */ /* 0x000fda0003f06270 */
[----:B------:R-:W-:Y:S02]  /*0b70*/  @!P0 IMAD.MOV.U32 R2, RZ, RZ, 0x0 ;  /* 0x00000000ff028424 */ /* 0x000fe400078e00ff */
[----:B------:R-:W-:Y:S01]  /*0b80*/  @!P0 IMAD.MOV.U32 R3, RZ, RZ, -0x80000 ;  /* 0xfff80000ff038424 */ /* 0x000fe200078e00ff */
[----:B------:R-:W-:Y:S06]  /*0b90*/  @!P0 BRA `(.L_x_11) ;  /* 0x00000000004c8947 */ /* 0x000fec0003800000 */
[----:B------:R-:W-:-:S13]  /*0ba0*/  ISETP.GT.AND P0, PT, R11, 0x7fefffff, PT ;  /* 0x7fefffff0b00780c */ /* 0x000fda0003f04270 */
[----:B------:R-:W-:Y:S05]  /*0bb0*/  @P0 BRA `(.L_x_12) ;  /* 0x0000000000400947 */ /* 0x000fea0003800000 */
[----:B------:R-:W-:Y:S01]  /*0bc0*/  DMUL R10, R10, 8.11296384146066816958e+31 ;  /* 0x469000000a0a7828 */ /* 0x000fe20000000000 */
[----:B------:R-:W-:Y:S01]  /*0bd0*/  IMAD.MOV.U32 R2, RZ, RZ, RZ ;  /* 0x000000ffff027224 */ /* 0x000fe200078e00ff */
[----:B------:R-:W-:Y:S01]  /*0be0*/  MOV R7, 0x3fd80000 ;  /* 0x3fd8000000077802 */ /* 0x000fe20000000f00 */
[----:B------:R-:W-:-:S03]  /*0bf0*/  IMAD.MOV.U32 R6, RZ, RZ, 0x0 ;  /* 0x00000000ff067424 */ /* 0x000fc600078e00ff */
[----:B------:R-:W0:Y:S02]  /*0c00*/  MUFU.RSQ64H R3, R11 ;  /* 0x0000000b00037308 */ /* 0x000e240000001c00 */
[----:B0-----:R-:W-:-:S08]  /*0c10*/  DMUL R4, R2, R2 ;  /* 0x0000000202047228 */ /* 0x001fd00000000000 */
[----:B------:R-:W-:-:S08]  /*0c20*/  DFMA R4, R10, -R4, 1 ;  /* 0x3ff000000a04742b */ /* 0x000fd00000000804 */
[----:B------:R-:W-:Y:S02]  /*0c30*/  DFMA R6, R4, R6, 0.5 ;  /* 0x3fe000000406742b */ /* 0x000fe40000000006 */
[----:B------:R-:W-:-:S08]  /*0c40*/  DMUL R4, R2, R4 ;  /* 0x0000000402047228 */ /* 0x000fd00000000000 */
[----:B------:R-:W-:-:S08]  /*0c50*/  DFMA R4, R6, R4, R2 ;  /* 0x000000040604722b */ /* 0x000fd00000000002 */
[----:B------:R-:W-:Y:S02]  /*0c60*/  DMUL R2, R10, R4 ;  /* 0x000000040a027228 */ /* 0x000fe40000000000 */
[----:B------:R-:W-:-:S06]  /*0c70*/  VIADD R5, R5, 0xfff00000 ;  /* 0xfff0000005057836 */ /* 0x000fcc0000000000 */
[----:B------:R-:W-:-:S08]  /*0c80*/  DFMA R6, R2, -R2, R10 ;  /* 0x800000020206722b */ /* 0x000fd0000000000a */
[----:B------:R-:W-:-:S10]  /*0c90*/  DFMA R2, R4, R6, R2 ;  /* 0x000000060402722b */ /* 0x000fd40000000002 */
[----:B------:R-:W-:Y:S01]  /*0ca0*/  VIADD R3, R3, 0xfcb00000 ;  /* 0xfcb0000003037836 */ /* 0x000fe20000000000 */
[----:B------:R-:W-:Y:S06]  /*0cb0*/  BRA `(.L_x_11) ;  /* 0x0000000000047947 */ /* 0x000fec0003800000 */
.L_x_12:
[----:B------:R-:W-:-:S11]  /*0cc0*/  DADD R2, R10, R10 ;  /* 0x000000000a027229 */ /* 0x000fd6000000000a */
.L_x_11:
[----:B------:R-:W-:Y:S05]  /*0cd0*/  BSYNC.RECONVERGENT B1 ;  /* 0x0000000000017941 */ /* 0x000fea0003800200 */
.L_x_9:
[----:B------:R-:W-:Y:S02]  /*0ce0*/  IMAD.MOV.U32 R4, RZ, RZ, R2 ;  /* 0x000000ffff047224 */ /* 0x000fe400078e0002 */
[----:B------:R-:W-:Y:S02]  /*0cf0*/  IMAD.MOV.U32 R5, RZ, RZ, R3 ;  /* 0x000000ffff057224 */ /* 0x000fe400078e0003 */
[----:B------:R-:W-:Y:S02]  /*0d00*/  IMAD.MOV.U32 R2, RZ, RZ, R0 ;  /* 0x000000ffff027224 */ /* 0x000fe400078e0000 */
[----:B------:R-:W-:-:S04]  /*0d10*/  IMAD.MOV.U32 R3, RZ, RZ, 0x0 ;  /* 0x00000000ff037424 */ /* 0x000fc800078e00ff */
[----:B------:R-:W-:Y:S05]  /*0d20*/  RET.REL.NODEC R2 `(_Z17cuda_PDH_baselineP10hist_entryP8atomdescd) ;  /* 0xfffffff002b47950 */ /* 0x000fea0003c3ffff */
.L_x_13:
[----:B------:R-:W-:-:S00]  /*0d30*/  BRA `(.L_x_13) ;  /* 0xfffffffc00fc7947 */ /* 0x000fc0000383ffff */
[----:B------:R-:W-:-:S00]  /*0d40*/  NOP ;  /* 0x0000000000007918 */ /* 0x000fc00000000000 */
        /* <DEDUP_REMOVED lines=11> */
.L_x_15:


//--------------------- .nv.shared.reserved.0     --------------------------
	.section	.nv.shared.reserved.0,"aw",@nobits
	.weak		__nv_reservedSMEM_offset_0_alias
	.size		__nv_reservedSMEM_offset_0_alias, 0, 64
	.other		__nv_reservedSMEM_offset_0_alias,@"STO_CUDA_RESERVED_SHARED STV_DEFAULT"
__nv_reservedSMEM_offset_0_alias:
	.zero		0
	.zero		64


//--------------------- .nv.constant0._Z17cuda_PDH_baselineP10hist_entryP8atomdescd --------------------------
	.section	.nv.constant0._Z17cuda_PDH_baselineP10hist_entryP8atomdescd,"a",@progbits
	.sectionflags	@""
	.align	4
.nv.constant0._Z17cuda_PDH_baselineP10hist_entryP8atomdescd:
	.zero		920


//--------------------- SYMBOLS --------------------------

	.type		.nv.reservedSmem.offset0,@object
	.size		.nv.reservedSmem.offset0,0x4
